//
// Generated by NVIDIA NVVM Compiler
//
// Compiler Build ID: CL-36424714
// Cuda compilation tools, release 13.0, V13.0.88
// Based on NVVM 20.0.0
//

.version 9.0
.target sm_100
.address_size 64

	// .globl	gpu

.visible .entry gpu(
	.param .u64 .ptr .align 1 gpu_param_0,
	.param .u64 .ptr .align 1 gpu_param_1,
	.param .u32 gpu_param_2,
	.param .u32 gpu_param_3,
	.param .u32 gpu_param_4
)
{
	.reg .pred 	%p<23>;
	.reg .b32 	%r<35>;
	.reg .b32 	%f<142>;
	.reg .b64 	%rd<13>;

	ld.param.u64 	%rd5, [gpu_param_0];
	ld.param.u64 	%rd6, [gpu_param_1];
	ld.param.u32 	%r7, [gpu_param_2];
	ld.param.u32 	%r8, [gpu_param_3];
	cvta.to.global.u64 	%rd1, %rd6;
	mov.u32 	%r34, %ctaid.x;
	mov.u32 	%r33, %ctaid.y;
	setp.ge.u32 	%p1, %r34, %r33;
	@%p1 bra 	$L__BB0_16;
	max.s32 	%r9, %r34, %r33;
	setp.ge.s32 	%p2, %r9, %r8;
	@%p2 bra 	$L__BB0_16;
	cvta.to.global.u64 	%rd2, %rd5;
	ld.global.f32 	%f141, [%rd1+8];
$L__BB0_3:
	mul.wide.s32 	%rd7, %r34, 8;
	add.s64 	%rd8, %rd2, %rd7;
	ld.global.u64 	%rd9, [%rd8];
	cvta.to.global.u64 	%rd3, %rd9;
	ld.global.f32 	%f18, [%rd3];
	mul.wide.s32 	%rd10, %r33, 8;
	add.s64 	%rd11, %rd2, %rd10;
	ld.global.u64 	%rd12, [%rd11];
	cvta.to.global.u64 	%rd4, %rd12;
	ld.global.f32 	%f19, [%rd4];
	sub.f32 	%f3, %f18, %f19;
	abs.f32 	%f4, %f3;
	setp.eq.f32 	%p3, %f3, 0f3F800000;
	mov.f32 	%f139, 0f3F800000;
	@%p3 bra 	$L__BB0_8;
	setp.num.f32 	%p4, %f4, %f4;
	@%p4 bra 	$L__BB0_6;
	mov.f32 	%f75, 0f40000000;
	add.rn.f32 	%f139, %f3, %f75;
	bra.uni 	$L__BB0_8;
$L__BB0_6:
	setp.lt.f32 	%p5, %f4, 0f00800000;
	mul.f32 	%f20, %f4, 0f4B800000;
	selp.f32 	%f21, %f20, %f4, %p5;
	mov.b32 	%r10, %f21;
	add.s32 	%r11, %r10, -1060439283;
	and.b32  	%r12, %r11, -8388608;
	sub.s32 	%r13, %r10, %r12;
	mov.b32 	%f22, %r13;
	cvt.rn.f32.s32 	%f23, %r12;
	selp.f32 	%f24, 0fC1C00000, 0f00000000, %p5;
	fma.rn.f32 	%f25, %f23, 0f34000000, %f24;
	add.f32 	%f26, %f22, 0fBF800000;
	add.f32 	%f27, %f22, 0f3F800000;
	rcp.approx.ftz.f32 	%f28, %f27;
	add.f32 	%f29, %f26, %f26;
	mul.f32 	%f30, %f29, %f28;
	mul.f32 	%f31, %f30, %f30;
	neg.f32 	%f32, %f30;
	sub.f32 	%f33, %f26, %f30;
	add.f32 	%f34, %f33, %f33;
	fma.rn.f32 	%f35, %f32, %f26, %f34;
	mul.rn.f32 	%f36, %f28, %f35;
	fma.rn.f32 	%f37, %f31, 0f3A2C32E4, 0f3B52E7DB;
	fma.rn.f32 	%f38, %f37, %f31, 0f3C93BB73;
	fma.rn.f32 	%f39, %f38, %f31, 0f3DF6384F;
	mul.rn.f32 	%f40, %f39, %f31;
	fma.rn.f32 	%f41, %f30, 0f3FB8AA3B, %f25;
	mul.f32 	%f42, %f40, 0f40400000;
	sub.f32 	%f43, %f25, %f41;
	fma.rn.f32 	%f44, %f30, 0f3FB8AA3B, %f43;
	fma.rn.f32 	%f45, %f36, 0f3FB8AA3B, %f44;
	fma.rn.f32 	%f46, %f30, 0f32A55E34, %f45;
	fma.rn.f32 	%f47, %f42, %f36, %f46;
	fma.rn.f32 	%f48, %f40, %f30, %f47;
	add.rn.f32 	%f49, %f41, %f48;
	mov.f32 	%f50, 0f40000000;
	mul.rn.f32 	%f51, %f49, %f50;
	cvt.rni.f32.f32 	%f52, %f51;
	sub.f32 	%f53, %f51, %f52;
	neg.f32 	%f54, %f51;
	fma.rn.f32 	%f55, %f49, 0f40000000, %f54;
	neg.f32 	%f56, %f41;
	add.rn.f32 	%f57, %f49, %f56;
	neg.f32 	%f58, %f57;
	add.rn.f32 	%f59, %f48, %f58;
	fma.rn.f32 	%f60, %f59, 0f40000000, %f55;
	add.f32 	%f61, %f53, %f60;
	setp.gt.f32 	%p6, %f52, 0f00000000;
	selp.b32 	%r14, 0, -2097152000, %p6;
	setp.neu.f32 	%p7, %f3, 0f00000000;
	setp.neu.f32 	%p8, %f4, 0f7F800000;
	setp.lt.f32 	%p9, %f51, 0f00000000;
	selp.f32 	%f62, 0f00000000, 0f7F800000, %p9;
	abs.f32 	%f63, %f51;
	setp.gt.f32 	%p10, %f63, 0f43180000;
	cvt.rzi.s32.f32 	%r15, %f52;
	shl.b32 	%r16, %r15, 23;
	sub.s32 	%r17, %r16, %r14;
	mov.b32 	%f64, %r17;
	add.s32 	%r18, %r14, 2130706432;
	mov.b32 	%f65, %r18;
	fma.rn.f32 	%f66, %f61, 0f391FCB8E, 0f3AAF85ED;
	fma.rn.f32 	%f67, %f66, %f61, 0f3C1D9856;
	fma.rn.f32 	%f68, %f67, %f61, 0f3D6357BB;
	fma.rn.f32 	%f69, %f68, %f61, 0f3E75FDEC;
	fma.rn.f32 	%f70, %f69, %f61, 0f3F317218;
	fma.rn.f32 	%f71, %f70, %f61, 0f3F800000;
	mul.f32 	%f72, %f71, %f65;
	mul.f32 	%f73, %f72, %f64;
	selp.f32 	%f139, %f62, %f73, %p10;
	and.pred  	%p11, %p7, %p8;
	@%p11 bra 	$L__BB0_8;
	add.f32 	%f74, %f3, %f3;
	mov.b32 	%r19, %f74;
	and.b32  	%r20, %r19, 2147483647;
	mov.b32 	%f139, %r20;
$L__BB0_8:
	ld.global.f32 	%f77, [%rd3+4];
	ld.global.f32 	%f78, [%rd4+4];
	sub.f32 	%f9, %f77, %f78;
	abs.f32 	%f10, %f9;
	setp.eq.f32 	%p12, %f9, 0f3F800000;
	mov.f32 	%f140, 0f3F800000;
	@%p12 bra 	$L__BB0_13;
	setp.num.f32 	%p13, %f10, %f10;
	@%p13 bra 	$L__BB0_11;
	mov.f32 	%f134, 0f40000000;
	add.rn.f32 	%f140, %f9, %f134;
	bra.uni 	$L__BB0_13;
$L__BB0_11:
	setp.lt.f32 	%p14, %f10, 0f00800000;
	mul.f32 	%f79, %f10, 0f4B800000;
	selp.f32 	%f80, %f79, %f10, %p14;
	mov.b32 	%r21, %f80;
	add.s32 	%r22, %r21, -1060439283;
	and.b32  	%r23, %r22, -8388608;
	sub.s32 	%r24, %r21, %r23;
	mov.b32 	%f81, %r24;
	cvt.rn.f32.s32 	%f82, %r23;
	selp.f32 	%f83, 0fC1C00000, 0f00000000, %p14;
	fma.rn.f32 	%f84, %f82, 0f34000000, %f83;
	add.f32 	%f85, %f81, 0fBF800000;
	add.f32 	%f86, %f81, 0f3F800000;
	rcp.approx.ftz.f32 	%f87, %f86;
	add.f32 	%f88, %f85, %f85;
	mul.f32 	%f89, %f88, %f87;
	mul.f32 	%f90, %f89, %f89;
	neg.f32 	%f91, %f89;
	sub.f32 	%f92, %f85, %f89;
	add.f32 	%f93, %f92, %f92;
	fma.rn.f32 	%f94, %f91, %f85, %f93;
	mul.rn.f32 	%f95, %f87, %f94;
	fma.rn.f32 	%f96, %f90, 0f3A2C32E4, 0f3B52E7DB;
	fma.rn.f32 	%f97, %f96, %f90, 0f3C93BB73;
	fma.rn.f32 	%f98, %f97, %f90, 0f3DF6384F;
	mul.rn.f32 	%f99, %f98, %f90;
	fma.rn.f32 	%f100, %f89, 0f3FB8AA3B, %f84;
	mul.f32 	%f101, %f99, 0f40400000;
	sub.f32 	%f102, %f84, %f100;
	fma.rn.f32 	%f103, %f89, 0f3FB8AA3B, %f102;
	fma.rn.f32 	%f104, %f95, 0f3FB8AA3B, %f103;
	fma.rn.f32 	%f105, %f89, 0f32A55E34, %f104;
	fma.rn.f32 	%f106, %f101, %f95, %f105;
	fma.rn.f32 	%f107, %f99, %f89, %f106;
	add.rn.f32 	%f108, %f100, %f107;
	mov.f32 	%f109, 0f40000000;
	mul.rn.f32 	%f110, %f108, %f109;
	cvt.rni.f32.f32 	%f111, %f110;
	sub.f32 	%f112, %f110, %f111;
	neg.f32 	%f113, %f110;
	fma.rn.f32 	%f114, %f108, 0f40000000, %f113;
	neg.f32 	%f115, %f100;
	add.rn.f32 	%f116, %f108, %f115;
	neg.f32 	%f117, %f116;
	add.rn.f32 	%f118, %f107, %f117;
	fma.rn.f32 	%f119, %f118, 0f40000000, %f114;
	add.f32 	%f120, %f112, %f119;
	setp.gt.f32 	%p15, %f111, 0f00000000;
	selp.b32 	%r25, 0, -2097152000, %p15;
	setp.neu.f32 	%p16, %f9, 0f00000000;
	setp.neu.f32 	%p17, %f10, 0f7F800000;
	setp.lt.f32 	%p18, %f110, 0f00000000;
	selp.f32 	%f121, 0f00000000, 0f7F800000, %p18;
	abs.f32 	%f122, %f110;
	setp.gt.f32 	%p19, %f122, 0f43180000;
	cvt.rzi.s32.f32 	%r26, %f111;
	shl.b32 	%r27, %r26, 23;
	sub.s32 	%r28, %r27, %r25;
	mov.b32 	%f123, %r28;
	add.s32 	%r29, %r25, 2130706432;
	mov.b32 	%f124, %r29;
	fma.rn.f32 	%f125, %f120, 0f391FCB8E, 0f3AAF85ED;
	fma.rn.f32 	%f126, %f125, %f120, 0f3C1D9856;
	fma.rn.f32 	%f127, %f126, %f120, 0f3D6357BB;
	fma.rn.f32 	%f128, %f127, %f120, 0f3E75FDEC;
	fma.rn.f32 	%f129, %f128, %f120, 0f3F317218;
	fma.rn.f32 	%f130, %f129, %f120, 0f3F800000;
	mul.f32 	%f131, %f130, %f124;
	mul.f32 	%f132, %f131, %f123;
	selp.f32 	%f140, %f121, %f132, %p19;
	and.pred  	%p20, %p16, %p17;
	@%p20 bra 	$L__BB0_13;
	add.f32 	%f133, %f9, %f9;
	mov.b32 	%r30, %f133;
	and.b32  	%r31, %r30, 2147483647;
	mov.b32 	%f140, %r31;
$L__BB0_13:
	add.f32 	%f135, %f139, %f140;
	sqrt.rn.f32 	%f15, %f135;
	setp.geu.f32 	%p21, %f15, %f141;
	@%p21 bra 	$L__BB0_15;
	cvt.rn.f32.s32 	%f136, %r34;
	st.global.f32 	[%rd1], %f136;
	cvt.rn.f32.s32 	%f137, %r33;
	st.global.f32 	[%rd1+4], %f137;
	st.global.f32 	[%rd1+8], %f15;
	mov.f32 	%f141, %f15;
$L__BB0_15:
	add.s32 	%r34, %r34, %r7;
	add.s32 	%r33, %r33, %r7;
	max.s32 	%r32, %r34, %r33;
	setp.lt.s32 	%p22, %r32, %r8;
	@%p22 bra 	$L__BB0_3;
$L__BB0_16:
	ret;

}


// ===== COMPILED SASS (sm_100) =====

	.target	sm_100

	.elftype	@"ET_EXEC"


//--------------------- .note.nv.tkinfo           --------------------------
	.section	.note.nv.tkinfo,"",@"SHT_NOTE"
	.sectionflags	@"SHF_NOTE_NV_TKINFO"
	.tkinfo
        /*0018*/ 	.word	0x00000002
        /*0030*/ 	.string	""
        /*0030*/ 	.string	"ptxas"
        /*0030*/ 	.string	"Cuda compilation tools, release 13.0, V13.0.88"
        /*0030*/ 	.string	"Build cuda_13.0.r13.0/compiler.36424714_0"
        /*0030*/ 	.string	"-arch sm_100 -m 64 "



//--------------------- .note.nv.cuinfo           --------------------------
	.section	.note.nv.cuinfo,"",@"SHT_NOTE"
	.sectionflags	@"SHF_NOTE_NV_CUINFO"
        /*0018*/ 	.short	0x0002
        /*001a*/ 	.short	0x0064
        /*001c*/ 	.short	0x0082
	.zero		2


//--------------------- .nv.info                  --------------------------
	.section	.nv.info,"",@"SHT_CUDA_INFO"
	.align	4


	//----- nvinfo : EIATTR_REGCOUNT
	.align		4
        /*0000*/ 	.byte	0x04, 0x2f
        /*0002*/ 	.short	(.L_1 - .L_0)
	.align		4
.L_0:
        /*0004*/ 	.word	index@(gpu)
        /*0008*/ 	.word	0x00000015


	//----- nvinfo : EIATTR_FRAME_SIZE
	.align		4
.L_1:
        /*000c*/ 	.byte	0x04, 0x11
        /*000e*/ 	.short	(.L_3 - .L_2)
	.align		4
.L_2:
        /*0010*/ 	.word	index@($__internal_0_$__cuda_sm20_sqrt_rn_f32_slowpath)
        /*0014*/ 	.word	0x00000000


	//----- nvinfo : EIATTR_FRAME_SIZE
	.align		4
.L_3:
        /*0018*/ 	.byte	0x04, 0x11
        /*001a*/ 	.short	(.L_5 - .L_4)
	.align		4
.L_4:
        /*001c*/ 	.word	index@(gpu)
        /*0020*/ 	.word	0x00000000


	//----- nvinfo : EIATTR_MIN_STACK_SIZE
	.align		4
.L_5:
        /*0024*/ 	.byte	0x04, 0x12
        /*0026*/ 	.short	(.L_7 - .L_6)
	.align		4
.L_6:
        /*0028*/ 	.word	index@(gpu)
        /*002c*/ 	.word	0x00000000
.L_7:


//--------------------- .nv.compat                --------------------------
	.section	.nv.compat,"",@"SHT_CUDA_COMPAT_INFO"
	.align	4
        /*0000*/ 	.byte	0x02, 0x09, 0x00, 0x00, 0x02, 0x02, 0x01, 0x00, 0x02, 0x05, 0x05, 0x00, 0x03, 0x07, 0x01, 0x01
        /*0010*/ 	.byte	0x02, 0x03, 0x00, 0x00, 0x02, 0x06, 0x01, 0x00, 0x04, 0x0b, 0x08, 0x00, 0x01, 0x00, 0x00, 0x00
        /*0020*/ 	.byte	0x00, 0x00, 0x00, 0x00


//--------------------- .nv.info.gpu              --------------------------
	.section	.nv.info.gpu,"",@"SHT_CUDA_INFO"
	.sectionflags	@""
	.align	4


	//----- nvinfo : EIATTR_CUDA_API_VERSION
	.align		4
        /*0000*/ 	.byte	0x04, 0x37
        /*0002*/ 	.short	(.L_9 - .L_8)
.L_8:
        /*0004*/ 	.word	0x00000082


	//----- nvinfo : EIATTR_KPARAM_INFO
	.align		4
.L_9:
        /*0008*/ 	.byte	0x04, 0x17
        /*000a*/ 	.short	(.L_11 - .L_10)
.L_10:
        /*000c*/ 	.word	0x00000000
        /*0010*/ 	.short	0x0004
        /*0012*/ 	.short	0x0018
        /*0014*/ 	.byte	0x00, 0xf0, 0x11, 0x00


	//----- nvinfo : EIATTR_KPARAM_INFO
	.align		4
.L_11:
        /*0018*/ 	.byte	0x04, 0x17
        /*001a*/ 	.short	(.L_13 - .L_12)
.L_12:
        /*001c*/ 	.word	0x00000000
        /*0020*/ 	.short	0x0003
        /*0022*/ 	.short	0x0014
        /*0024*/ 	.byte	0x00, 0xf0, 0x11, 0x00


	//----- nvinfo : EIATTR_KPARAM_INFO
	.align		4
.L_13:
        /*0028*/ 	.byte	0x04, 0x17
        /*002a*/ 	.short	(.L_15 - .L_14)
.L_14:
        /*002c*/ 	.word	0x00000000
        /*0030*/ 	.short	0x0002
        /*0032*/ 	.short	0x0010
        /*0034*/ 	.byte	0x00, 0xf0, 0x11, 0x00


	//----- nvinfo : EIATTR_KPARAM_INFO
	.align		4
.L_15:
        /*0038*/ 	.byte	0x04, 0x17
        /*003a*/ 	.short	(.L_17 - .L_16)
.L_16:
        /*003c*/ 	.word	0x00000000
        /*0040*/ 	.short	0x0001
        /*0042*/ 	.short	0x0008
        /*0044*/ 	.byte	0x00, 0xf5, 0x21, 0x00


	//----- nvinfo : EIATTR_KPARAM_INFO
	.align		4
.L_17:
        /*0048*/ 	.byte	0x04, 0x17
        /*004a*/ 	.short	(.L_19 - .L_18)
.L_18:
        /*004c*/ 	.word	0x00000000
        /*0050*/ 	.short	0x0000
        /*0052*/ 	.short	0x0000
        /*0054*/ 	.byte	0x00, 0xf5, 0x21, 0x00


	//----- nvinfo : EIATTR_SPARSE_MMA_MASK
	.align		4
.L_19:
        /*0058*/ 	.byte	0x03, 0x50
        /*005a*/ 	.short	0x0000


	//----- nvinfo : EIATTR_MAXREG_COUNT
	.align		4
        /*005c*/ 	.byte	0x03, 0x1b
        /*005e*/ 	.short	0x00ff


	//----- nvinfo : EIATTR_MERCURY_ISA_VERSION
	.align		4
        /*0060*/ 	.byte	0x03, 0x5f
        /*0062*/ 	.short	0x0101


	//----- nvinfo : EIATTR_VRC_CTA_INIT_COUNT
	.align		4
        /*0064*/ 	.byte	0x02, 0x4a
	.zero		1
	.zero		1


	//----- nvinfo : EIATTR_EXIT_INSTR_OFFSETS
	.align		4
        /*0068*/ 	.byte	0x04, 0x1c
        /*006a*/ 	.short	(.L_21 - .L_20)


	//   ....[0]....
.L_20:
        /*006c*/ 	.word	0x00000040


	//   ....[1]....
        /*0070*/ 	.word	0x00000090


	//   ....[2]....
        /*0074*/ 	.word	0x00000ba0


	//----- nvinfo : EIATTR_CRS_STACK_SIZE
	.align		4
.L_21:
        /*0078*/ 	.byte	0x04, 0x1e
        /*007a*/ 	.short	(.L_23 - .L_22)
.L_22:
        /*007c*/ 	.word	0x00000000


	//----- nvinfo : EIATTR_CBANK_PARAM_SIZE
	.align		4
.L_23:
        /*0080*/ 	.byte	0x03, 0x19
        /*0082*/ 	.short	0x001c


	//----- nvinfo : EIATTR_PARAM_CBANK
	.align		4
        /*0084*/ 	.byte	0x04, 0x0a
        /*0086*/ 	.short	(.L_25 - .L_24)
	.align		4
.L_24:
        /*0088*/ 	.word	index@(.nv.constant0.gpu)
        /*008c*/ 	.short	0x0380
        /*008e*/ 	.short	0x001c


	//----- nvinfo : EIATTR_SW_WAR
	.align		4
.L_25:
        /*0090*/ 	.byte	0x04, 0x36
        /*0092*/ 	.short	(.L_27 - .L_26)
.L_26:
        /*0094*/ 	.word	0x00000008
.L_27:


//--------------------- .nv.callgraph             --------------------------
	.section	.nv.callgraph,"",@"SHT_CUDA_CALLGRAPH"
	.align	4
	.sectionentsize	8
	.align		4
        /*0000*/ 	.word	0x00000000
	.align		4
        /*0004*/ 	.word	0xffffffff
	.align		4
        /*0008*/ 	.word	0x00000000
	.align		4
        /*000c*/ 	.word	0xfffffffe
	.align		4
        /*0010*/ 	.word	0x00000000
	.align		4
        /*0014*/ 	.word	0xfffffffd
	.align		4
        /*0018*/ 	.word	0x00000000
	.align		4
        /*001c*/ 	.word	0xfffffffc


//--------------------- .text.gpu                 --------------------------
	.section	.text.gpu,"ax",@progbits
	.align	128
        .global         gpu
        .type           gpu,@function
        .size           gpu,(.L_x_7 - gpu)
        .other          gpu,@"STO_CUDA_ENTRY STV_DEFAULT"
gpu:
.text.gpu:
[----:B------:R-:W-:Y:S01]  /*0000*/  LDC R1, c[0x0][0x37c] ;  /* 0x0000df00ff017b82 */ /* 0x000fe20000000800 */
[----:B------:R-:W0:Y:S07]  /*0010*/  S2R R7, SR_CTAID.Y ;  /* 0x0000000000077919 */ /* 0x000e2e0000002600 */
[----:B------:R-:W0:Y:S02]  /*0020*/  S2UR UR4, SR_CTAID.X ;  /* 0x00000000000479c3 */ /* 0x000e240000002500 */
[----:B0-----:R-:W-:-:S13]  /*0030*/  ISETP.LE.U32.AND P0, PT, R7, UR4, PT ;  /* 0x0000000407007c0c */ /* 0x001fda000bf03070 */
[----:B------:R-:W-:Y:S05]  /*0040*/  @P0 EXIT ;  /* 0x000000000000094d */ /* 0x000fea0003800000 */
[----:B------:R-:W0:Y:S01]  /*0050*/  LDCU UR5, c[0x0][0x394] ;  /* 0x00007280ff0577ac */ /* 0x000e220008000800 */
[----:B------:R-:W-:-:S04]  /*0060*/  MOV R6, UR4 ;  /* 0x0000000400067c02 */ /* 0x000fc80008000f00 */
[----:B------:R-:W-:-:S04]  /*0070*/  VIMNMX R0, PT, PT, R6, R7, !PT ;  /* 0x0000000706007248 */ /* 0x000fc80007fe0100 */
[----:B0-----:R-:W-:-:S13]  /*0080*/  ISETP.GE.AND P0, PT, R0, UR5, PT ;  /* 0x0000000500007c0c */ /* 0x001fda000bf06270 */
[----:B------:R-:W-:Y:S05]  /*0090*/  @P0 EXIT ;  /* 0x000000000000094d */ /* 0x000fea0003800000 */
[----:B------:R-:W0:Y:S01]  /*00a0*/  LDC.64 R8, c[0x0][0x388] ;  /* 0x0000e200ff087b82 */ /* 0x000e220000000a00 */
[----:B------:R-:W0:Y:S07]  /*00b0*/  LDCU.64 UR4, c[0x0][0x358] ;  /* 0x00006b00ff0477ac */ /* 0x000e2e0008000a00 */
[----:B------:R-:W1:Y:S08]  /*00c0*/  LDC.64 R2, c[0x0][0x380] ;  /* 0x0000e000ff027b82 */ /* 0x000e700000000a00 */
[----:B------:R-:W2:Y:S01]  /*00d0*/  LDC.64 R4, c[0x0][0x390] ;  /* 0x0000e400ff047b82 */ /* 0x000ea20000000a00 */
[----:B0-----:R0:W5:Y:S02]  /*00e0*/  LDG.E R8, desc[UR4][R8.64+0x8] ;  /* 0x0000080408087981 */ /* 0x001164000c1e1900 */
.L_x_4:
[----:B-1-3--:R-:W-:-:S04]  /*00f0*/  IMAD.WIDE R14, R7, 0x8, R2 ;  /* 0x00000008070e7825 */ /* 0x00afc800078e0202 */
[----:B------:R-:W-:Y:S02]  /*0100*/  IMAD.WIDE R12, R6, 0x8, R2 ;  /* 0x00000008060c7825 */ /* 0x000fe400078e0202 */
[----:B------:R-:W0:Y:S04]  /*0110*/  LDG.E.64 R14, desc[UR4][R14.64] ;  /* 0x000000040e0e7981 */ /* 0x000e28000c1e1b00 */
[----:B------:R-:W3:Y:S04]  /*0120*/  LDG.E.64 R16, desc[UR4][R12.64] ;  /* 0x000000040c107981 */ /* 0x000ee8000c1e1b00 */
[----:B0-----:R-:W4:Y:S04]  /*0130*/  LDG.E R9, desc[UR4][R14.64] ;  /* 0x000000040e097981 */ /* 0x001f28000c1e1900 */
[----:B---3--:R-:W4:Y:S04]  /*0140*/  LDG.E R10, desc[UR4][R16.64] ;  /* 0x00000004100a7981 */ /* 0x008f28000c1e1900 */
[----:B------:R-:W3:Y:S04]  /*0150*/  LDG.E R0, desc[UR4][R16.64+0x4] ;  /* 0x0000040410007981 */ /* 0x000ee8000c1e1900 */
[----:B------:R-:W3:Y:S01]  /*0160*/  LDG.E R11, desc[UR4][R14.64+0x4] ;  /* 0x000004040e0b7981 */ /* 0x000ee2000c1e1900 */
[----:B------:R-:W-:Y:S01]  /*0170*/  MOV R12, 0x3f800000 ;  /* 0x3f800000000c7802 */ /* 0x000fe20000000f00 */
[----:B----4-:R-:W-:-:S05]  /*0180*/  FADD R10, R10, -R9 ;  /* 0x800000090a0a7221 */ /* 0x010fca0000000000 */
[----:B------:R-:W-:Y:S01]  /*0190*/  FSETP.NEU.AND P0, PT, R10, 1, PT ;  /* 0x3f8000000a00780b */ /* 0x000fe20003f0d000 */
[----:B---3--:R-:W-:Y:S01]  /*01a0*/  FADD R0, R0, -R11 ;  /* 0x8000000b00007221 */ /* 0x008fe20000000000 */
[----:B------:R-:W-:-:S04]  /*01b0*/  HFMA2 R9, -RZ, RZ, 1.875, 0 ;  /* 0x3f800000ff097431 */ /* 0x000fc800000001ff */
[----:B------:R-:W-:-:S07]  /*01c0*/  FSETP.NEU.AND P1, PT, R0, 1, PT ;  /* 0x3f8000000000780b */ /* 0x000fce0003f2d000 */
[----:B------:R-:W-:Y:S06]  /*01d0*/  @!P0 BRA `(.L_x_0) ;  /* 0x0000000400048947 */ /* 0x000fec0003800000 */
[----:B------:R-:W-:-:S13]  /*01e0*/  FSETP.NAN.AND P0, PT, |R10|, |R10|, PT ;  /* 0x4000000a0a00720b */ /* 0x000fda0003f08200 */
[----:B------:R-:W-:Y:S01]  /*01f0*/  @P0 FADD R12, R10, 2 ;  /* 0x400000000a0c0421 */ /* 0x000fe20000000000 */
[----:B------:R-:W-:Y:S06]  /*0200*/  @P0 BRA `(.L_x_0) ;  /* 0x0000000000f80947 */ /* 0x000fec0003800000 */
[C---:B------:R-:W-:Y:S01]  /*0210*/  FMUL R11, |R10|.reuse, 16777216 ;  /* 0x4b8000000a0b7820 */ /* 0x040fe20000400200 */
[----:B------:R-:W-:Y:S01]  /*0220*/  FSETP.GEU.AND P0, PT, |R10|, 1.175494350822287508e-38, PT ;  /* 0x008000000a00780b */ /* 0x000fe20003f0e200 */
[----:B------:R-:W-:-:S03]  /*0230*/  HFMA2 R18, -RZ, RZ, 0.771484375, 0.21533203125 ;  /* 0x3a2c32e4ff127431 */ /* 0x000fc600000001ff */
[----:B------:R-:W-:Y:S02]  /*0240*/  FSEL R11, R11, |R10|, !P0 ;  /* 0x4000000a0b0b7208 */ /* 0x000fe40004000000 */
[----:B------:R-:W-:Y:S02]  /*0250*/  FSEL R13, RZ, -24, P0 ;  /* 0xc1c00000ff0d7808 */ /* 0x000fe40000000000 */
[----:B------:R-:W-:Y:S02]  /*0260*/  IADD3 R12, PT, PT, R11, -0x3f3504f3, RZ ;  /* 0xc0cafb0d0b0c7810 */ /* 0x000fe40007ffe0ff */
[----:B------:R-:W-:Y:S02]  /*0270*/  FSETP.NEU.AND P0, PT, |R10|, +INF , PT ;  /* 0x7f8000000a00780b */ /* 0x000fe40003f0d200 */
[----:B------:R-:W-:Y:S02]  /*0280*/  LOP3.LUT R12, R12, 0xff800000, RZ, 0xc0, !PT ;  /* 0xff8000000c0c7812 */ /* 0x000fe400078ec0ff */
[----:B------:R-:W-:-:S02]  /*0290*/  FSETP.NEU.AND P0, PT, R10, RZ, P0 ;  /* 0x000000ff0a00720b */ /* 0x000fc4000070d000 */
[-C--:B------:R-:W-:Y:S02]  /*02a0*/  IADD3 R11, PT, PT, R11, -R12.reuse, RZ ;  /* 0x8000000c0b0b7210 */ /* 0x080fe40007ffe0ff */
[----:B------:R-:W-:-:S03]  /*02b0*/  I2FP.F32.S32 R12, R12 ;  /* 0x0000000c000c7245 */ /* 0x000fc60000201400 */
[C---:B------:R-:W-:Y:S01]  /*02c0*/  FADD R15, R11.reuse, 1 ;  /* 0x3f8000000b0f7421 */ /* 0x040fe20000000000 */
[----:B------:R-:W-:-:S04]  /*02d0*/  FADD R16, R11, -1 ;  /* 0xbf8000000b107421 */ /* 0x000fc80000000000 */
[----:B------:R-:W-:Y:S01]  /*02e0*/  FADD R14, R16, R16 ;  /* 0x00000010100e7221 */ /* 0x000fe20000000000 */
[----:B------:R-:W0:Y:S01]  /*02f0*/  MUFU.RCP R15, R15 ;  /* 0x0000000f000f7308 */ /* 0x000e220000001000 */
[----:B------:R-:W-:Y:S02]  /*0300*/  @!P0 FADD R10, R10, R10 ;  /* 0x0000000a0a0a8221 */ /* 0x000fe40000000000 */
[----:B0-----:R-:W-:Y:S01]  /*0310*/  FMUL R11, R15, R14 ;  /* 0x0000000e0f0b7220 */ /* 0x001fe20000400000 */
[----:B------:R-:W-:-:S03]  /*0320*/  FFMA R14, R12, 1.1920928955078125e-07, R13 ;  /* 0x340000000c0e7823 */ /* 0x000fc6000000000d */
[----:B------:R-:W-:Y:S01]  /*0330*/  FADD R17, R16, -R11 ;  /* 0x8000000b10117221 */ /* 0x000fe20000000000 */
[CC--:B------:R-:W-:Y:S01]  /*0340*/  FMUL R13, R11.reuse, R11.reuse ;  /* 0x0000000b0b0d7220 */ /* 0x0c0fe20000400000 */
[----:B------:R-:W-:Y:S02]  /*0350*/  FFMA R12, R11, 1.4426950216293334961, R14 ;  /* 0x3fb8aa3b0b0c7823 */ /* 0x000fe4000000000e */
[----:B------:R-:W-:Y:S01]  /*0360*/  FADD R17, R17, R17 ;  /* 0x0000001111117221 */ /* 0x000fe20000000000 */
[C---:B------:R-:W-:Y:S01]  /*0370*/  FFMA R18, R13.reuse, R18, 0.0032181653659790754318 ;  /* 0x3b52e7db0d127423 */ /* 0x040fe20000000012 */
[----:B------:R-:W-:Y:S02]  /*0380*/  FADD R14, R14, -R12 ;  /* 0x8000000c0e0e7221 */ /* 0x000fe40000000000 */
[----:B------:R-:W-:Y:S01]  /*0390*/  FFMA R16, R16, -R11, R17 ;  /* 0x8000000b10107223 */ /* 0x000fe20000000011 */
[----:B------:R-:W-:Y:S01]  /*03a0*/  FFMA R18, R13, R18, 0.018033718690276145935 ;  /* 0x3c93bb730d127423 */ /* 0x000fe20000000012 */
[----:B------:R-:W-:-:S02]  /*03b0*/  FFMA R17, R11, 1.4426950216293334961, R14 ;  /* 0x3fb8aa3b0b117823 */ /* 0x000fc4000000000e */
[----:B------:R-:W-:Y:S01]  /*03c0*/  FMUL R16, R15, R16 ;  /* 0x000000100f107220 */ /* 0x000fe20000400000 */
[----:B------:R-:W-:-:S03]  /*03d0*/  FFMA R18, R13, R18, 0.12022458761930465698 ;  /* 0x3df6384f0d127423 */ /* 0x000fc60000000012 */
[----:B------:R-:W-:Y:S01]  /*03e0*/  FFMA R14, R16, 1.4426950216293334961, R17 ;  /* 0x3fb8aa3b100e7823 */ /* 0x000fe20000000011 */
[----:B------:R-:W-:-:S03]  /*03f0*/  FMUL R18, R13, R18 ;  /* 0x000000120d127220 */ /* 0x000fc60000400000 */
[----:B------:R-:W-:Y:S01]  /*0400*/  FFMA R15, R11, 1.9251366722983220825e-08, R14 ;  /* 0x32a55e340b0f7823 */ /* 0x000fe2000000000e */
[----:B------:R-:W-:-:S04]  /*0410*/  FMUL R13, R18, 3 ;  /* 0x40400000120d7820 */ /* 0x000fc80000400000 */
[----:B------:R-:W-:Y:S01]  /*0420*/  FFMA R13, R16, R13, R15 ;  /* 0x0000000d100d7223 */ /* 0x000fe2000000000f */
[----:B------:R-:W-:-:S03]  /*0430*/  MOV R16, 0x391fcb8e ;  /* 0x391fcb8e00107802 */ /* 0x000fc60000000f00 */
[----:B------:R-:W-:-:S04]  /*0440*/  FFMA R13, R11, R18, R13 ;  /* 0x000000120b0d7223 */ /* 0x000fc8000000000d */
[----:B------:R-:W-:-:S04]  /*0450*/  FADD R11, R12, R13 ;  /* 0x0000000d0c0b7221 */ /* 0x000fc80000000000 */
[----:B------:R-:W-:Y:S01]  /*0460*/  FMUL R14, R11, 2 ;  /* 0x400000000b0e7820 */ /* 0x000fe20000400000 */
[----:B------:R-:W-:-:S03]  /*0470*/  FADD R12, -R12, R11 ;  /* 0x0000000b0c0c7221 */ /* 0x000fc60000000100 */
[----:B------:R-:W0:Y:S01]  /*0480*/  FRND R15, R14 ;  /* 0x0000000e000f7307 */ /* 0x000e220000201000 */
[----:B------:R-:W-:Y:S01]  /*0490*/  FADD R12, R13, -R12 ;  /* 0x8000000c0d0c7221 */ /* 0x000fe20000000000 */
[----:B------:R-:W-:Y:S01]  /*04a0*/  FFMA R11, R11, 2, -R14 ;  /* 0x400000000b0b7823 */ /* 0x000fe2000000080e */
[----:B------:R-:W-:-:S03]  /*04b0*/  FSETP.GT.AND P3, PT, |R14|, 152, PT ;  /* 0x431800000e00780b */ /* 0x000fc60003f64200 */
[----:B------:R-:W-:Y:S02]  /*04c0*/  FFMA R12, R12, 2, R11 ;  /* 0x400000000c0c7823 */ /* 0x000fe4000000000b */
[----:B------:R-:W1:Y:S01]  /*04d0*/  F2I.NTZ R13, R14 ;  /* 0x0000000e000d7305 */ /* 0x000e620000203100 */
[----:B0-----:R-:W-:Y:S01]  /*04e0*/  FADD R11, R14, -R15 ;  /* 0x8000000f0e0b7221 */ /* 0x001fe20000000000 */
[----:B------:R-:W-:-:S03]  /*04f0*/  FSETP.GT.AND P2, PT, R15, RZ, PT ;  /* 0x000000ff0f00720b */ /* 0x000fc60003f44000 */
[----:B------:R-:W-:-:S04]  /*0500*/  FADD R11, R11, R12 ;  /* 0x0000000c0b0b7221 */ /* 0x000fc80000000000 */
[----:B------:R-:W-:-:S04]  /*0510*/  FFMA R12, R11, R16, 0.0013391353422775864601 ;  /* 0x3aaf85ed0b0c7423 */ /* 0x000fc80000000010 */
[----:B------:R-:W-:-:S04]  /*0520*/  FFMA R12, R11, R12, 0.0096188392490148544312 ;  /* 0x3c1d98560b0c7423 */ /* 0x000fc8000000000c */
[----:B------:R-:W-:-:S04]  /*0530*/  FFMA R12, R11, R12, 0.055503588169813156128 ;  /* 0x3d6357bb0b0c7423 */ /* 0x000fc8000000000c */
[C---:B------:R-:W-:Y:S01]  /*0540*/  FFMA R16, R11.reuse, R12, 0.24022644758224487305 ;  /* 0x3e75fdec0b107423 */ /* 0x040fe2000000000c */
[----:B------:R-:W-:Y:S02]  /*0550*/  SEL R12, RZ, 0x83000000, P2 ;  /* 0x83000000ff0c7807 */ /* 0x000fe40001000000 */
[----:B------:R-:W-:Y:S01]  /*0560*/  FSETP.GEU.AND P2, PT, R14, RZ, PT ;  /* 0x000000ff0e00720b */ /* 0x000fe20003f4e000 */
[----:B------:R-:W-:Y:S01]  /*0570*/  FFMA R16, R11, R16, 0.69314718246459960938 ;  /* 0x3f3172180b107423 */ /* 0x000fe20000000010 */
[----:B------:R-:W-:Y:S02]  /*0580*/  IADD3 R15, PT, PT, R12, 0x7f000000, RZ ;  /* 0x7f0000000c0f7810 */ /* 0x000fe40007ffe0ff */
[----:B-1----:R-:W-:Y:S01]  /*0590*/  LEA R13, R13, -R12, 0x17 ;  /* 0x8000000c0d0d7211 */ /* 0x002fe200078eb8ff */
[----:B------:R-:W-:Y:S01]  /*05a0*/  FFMA R16, R11, R16, 1 ;  /* 0x3f8000000b107423 */ /* 0x000fe20000000010 */
[----:B------:R-:W-:-:S03]  /*05b0*/  FSEL R12, RZ, +INF , !P2 ;  /* 0x7f800000ff0c7808 */ /* 0x000fc60005000000 */
[----:B------:R-:W-:-:S04]  /*05c0*/  FMUL R16, R15, R16 ;  /* 0x000000100f107220 */ /* 0x000fc80000400000 */
[----:B------:R-:W-:Y:S01]  /*05d0*/  @!P3 FMUL R12, R13, R16 ;  /* 0x000000100d0cb220 */ /* 0x000fe20000400000 */
[----:B------:R-:W-:-:S07]  /*05e0*/  @!P0 LOP3.LUT R12, R10, 0x7fffffff, RZ, 0xc0, !PT ;  /* 0x7fffffff0a0c8812 */ /* 0x000fce00078ec0ff */
.L_x_0:
[----:B------:R-:W-:Y:S05]  /*05f0*/  @!P1 BRA `(.L_x_1) ;  /* 0x0000000400049947 */ /* 0x000fea0003800000 */
        /* <DEDUP_REMOVED lines=65> */
.L_x_1:
[----:B------:R-:W-:-:S04]  /*0a10*/  FADD R0, R9, R12 ;  /* 0x0000000c09007221 */ /* 0x000fc80000000000 */
[----:B------:R0:W1:Y:S01]  /*0a20*/  MUFU.RSQ R11, R0 ;  /* 0x00000000000b7308 */ /* 0x0000620000001400 */
[----:B------:R-:W-:-:S04]  /*0a30*/  IADD3 R9, PT, PT, R0, -0xd000000, RZ ;  /* 0xf300000000097810 */ /* 0x000fc80007ffe0ff */
[----:B------:R-:W-:-:S13]  /*0a40*/  ISETP.GT.U32.AND P0, PT, R9, 0x727fffff, PT ;  /* 0x727fffff0900780c */ /* 0x000fda0003f04070 */
[----:B01----:R-:W-:Y:S05]  /*0a50*/  @!P0 BRA `(.L_x_2) ;  /* 0x00000000000c8947 */ /* 0x003fea0003800000 */
[----:B------:R-:W-:-:S07]  /*0a60*/  MOV R12, 0xa80 ;  /* 0x00000a80000c7802 */ /* 0x000fce0000000f00 */
[----:B--2--5:R-:W-:Y:S05]  /*0a70*/  CALL.REL.NOINC `($__internal_0_$__cuda_sm20_sqrt_rn_f32_slowpath) ;  /* 0x00000000004c7944 */ /* 0x024fea0003c00000 */
[----:B------:R-:W-:Y:S05]  /*0a80*/  BRA `(.L_x_3) ;  /* 0x0000000000107947 */ /* 0x000fea0003800000 */
.L_x_2:
[----:B------:R-:W-:Y:S01]  /*0a90*/  FMUL.FTZ R9, R0, R11 ;  /* 0x0000000b00097220 */ /* 0x000fe20000410000 */
[----:B------:R-:W-:-:S03]  /*0aa0*/  FMUL.FTZ R10, R11, 0.5 ;  /* 0x3f0000000b0a7820 */ /* 0x000fc60000410000 */
[----:B------:R-:W-:-:S04]  /*0ab0*/  FFMA R0, -R9, R9, R0 ;  /* 0x0000000909007223 */ /* 0x000fc80000000100 */
[----:B------:R-:W-:-:S07]  /*0ac0*/  FFMA R9, R0, R10, R9 ;  /* 0x0000000a00097223 */ /* 0x000fce0000000009 */
.L_x_3:
[----:B-----5:R-:W-:-:S13]  /*0ad0*/  FSETP.GEU.AND P0, PT, R9, R8, PT ;  /* 0x000000080900720b */ /* 0x020fda0003f0e000 */
[----:B------:R-:W0:Y:S01]  /*0ae0*/  @!P0 LDC.64 R10, c[0x0][0x388] ;  /* 0x0000e200ff0a8b82 */ /* 0x000e220000000a00 */
[----:B------:R-:W-:Y:S02]  /*0af0*/  @!P0 I2FP.F32.S32 R13, R6 ;  /* 0x00000006000d8245 */ /* 0x000fe40000201400 */
[----:B------:R-:W-:Y:S02]  /*0b00*/  @!P0 I2FP.F32.S32 R15, R7 ;  /* 0x00000007000f8245 */ /* 0x000fe40000201400 */
[-C--:B--2---:R-:W-:Y:S02]  /*0b10*/  IADD3 R6, PT, PT, R6, R4.reuse, RZ ;  /* 0x0000000406067210 */ /* 0x084fe40007ffe0ff */
[----:B------:R-:W-:Y:S02]  /*0b20*/  IADD3 R7, PT, PT, R7, R4, RZ ;  /* 0x0000000407077210 */ /* 0x000fe40007ffe0ff */
[----:B------:R-:W-:Y:S02]  /*0b30*/  @!P0 MOV R8, R9 ;  /* 0x0000000900088202 */ /* 0x000fe40000000f00 */
[----:B------:R-:W-:-:S04]  /*0b40*/  VIMNMX R0, PT, PT, R6, R7, !PT ;  /* 0x0000000706007248 */ /* 0x000fc80007fe0100 */
[----:B------:R-:W-:Y:S01]  /*0b50*/  ISETP.GE.AND P1, PT, R0, R5, PT ;  /* 0x000000050000720c */ /* 0x000fe20003f26270 */
[----:B0-----:R3:W-:Y:S04]  /*0b60*/  @!P0 STG.E desc[UR4][R10.64], R13 ;  /* 0x0000000d0a008986 */ /* 0x0017e8000c101904 */
[----:B------:R3:W-:Y:S04]  /*0b70*/  @!P0 STG.E desc[UR4][R10.64+0x4], R15 ;  /* 0x0000040f0a008986 */ /* 0x0007e8000c101904 */
[----:B------:R3:W-:Y:S04]  /*0b80*/  @!P0 STG.E desc[UR4][R10.64+0x8], R9 ;  /* 0x000008090a008986 */ /* 0x0007e8000c101904 */
[----:B------:R-:W-:Y:S05]  /*0b90*/  @!P1 BRA `(.L_x_4) ;  /* 0xfffffff400549947 */ /* 0x000fea000383ffff */
[----:B------:R-:W-:Y:S05]  /*0ba0*/  EXIT ;  /* 0x000000000000794d */ /* 0x000fea0003800000 */
        .weak           $__internal_0_$__cuda_sm20_sqrt_rn_f32_slowpath
        .type           $__internal_0_$__cuda_sm20_sqrt_rn_f32_slowpath,@function
        .size           $__internal_0_$__cuda_sm20_sqrt_rn_f32_slowpath,(.L_x_7 - $__internal_0_$__cuda_sm20_sqrt_rn_f32_slowpath)
$__internal_0_$__cuda_sm20_sqrt_rn_f32_slowpath:
[----:B------:R-:W-:-:S13]  /*0bb0*/  LOP3.LUT P0, RZ, R0, 0x7fffffff, RZ, 0xc0, !PT ;  /* 0x7fffffff00ff7812 */ /* 0x000fda000780c0ff */
[----:B------:R-:W-:Y:S01]  /*0bc0*/  @!P0 MOV R9, R0 ;  /* 0x0000000000098202 */ /* 0x000fe20000000f00 */
[----:B------:R-:W-:Y:S06]  /*0bd0*/  @!P0 BRA `(.L_x_5) ;  /* 0x0000000000448947 */ /* 0x000fec0003800000 */
[----:B------:R-:W-:-:S13]  /*0be0*/  FSETP.GEU.FTZ.AND P0, PT, R0, RZ, PT ;  /* 0x000000ff0000720b */ /* 0x000fda0003f1e000 */
[----:B------:R-:W-:Y:S01]  /*0bf0*/  @!P0 MOV R9, 0x7fffffff ;  /* 0x7fffffff00098802 */ /* 0x000fe20000000f00 */
[----:B------:R-:W-:Y:S06]  /*0c00*/  @!P0 BRA `(.L_x_5) ;  /* 0x0000000000388947 */ /* 0x000fec0003800000 */
[----:B------:R-:W-:-:S13]  /*0c10*/  FSETP.GTU.FTZ.AND P0, PT, |R0|, +INF , PT ;  /* 0x7f8000000000780b */ /* 0x000fda0003f1c200 */
[----:B------:R-:W-:Y:S01]  /*0c20*/  @P0 FADD.FTZ R9, R0, 1 ;  /* 0x3f80000000090421 */ /* 0x000fe20000010000 */
[----:B------:R-:W-:Y:S06]  /*0c30*/  @P0 BRA `(.L_x_5) ;  /* 0x00000000002c0947 */ /* 0x000fec0003800000 */
[----:B------:R-:W-:-:S13]  /*0c40*/  FSETP.NEU.FTZ.AND P0, PT, |R0|, +INF , PT ;  /* 0x7f8000000000780b */ /* 0x000fda0003f1d200 */
[----:B------:R-:W-:Y:S01]  /*0c50*/  @!P0 MOV R9, R0 ;  /* 0x0000000000098202 */ /* 0x000fe20000000f00 */
[----:B------:R-:W-:Y:S06]  /*0c60*/  @!P0 BRA `(.L_x_5) ;  /* 0x0000000000208947 */ /* 0x000fec0003800000 */
[----:B------:R-:W-:-:S04]  /*0c70*/  FFMA R0, R0, 1.84467440737095516160e+19, RZ ;  /* 0x5f80000000007823 */ /* 0x000fc800000000ff */
[----:B------:R-:W0:Y:S02]  /*0c80*/  MUFU.RSQ R9, R0 ;  /* 0x0000000000097308 */ /* 0x000e240000001400 */
[----:B0-----:R-:W-:Y:S01]  /*0c90*/  FMUL.FTZ R11, R0, R9 ;  /* 0x00000009000b7220 */ /* 0x001fe20000410000 */
[----:B------:R-:W-:-:S03]  /*0ca0*/  FMUL.FTZ R9, R9, 0.5 ;  /* 0x3f00000009097820 */ /* 0x000fc60000410000 */
[----:B------:R-:W-:-:S04]  /*0cb0*/  FADD.FTZ R10, -R11, -RZ ;  /* 0x800000ff0b0a7221 */ /* 0x000fc80000010100 */
[----:B------:R-:W-:-:S04]  /*0cc0*/  FFMA R10, R11, R10, R0 ;  /* 0x0000000a0b0a7223 */ /* 0x000fc80000000000 */
[----:B------:R-:W-:-:S04]  /*0cd0*/  FFMA R9, R10, R9, R11 ;  /* 0x000000090a097223 */ /* 0x000fc8000000000b */
[----:B------:R-:W-:-:S07]  /*0ce0*/  FMUL.FTZ R9, R9, 2.3283064365386962891e-10 ;  /* 0x2f80000009097820 */ /* 0x000fce0000410000 */
.L_x_5:
[----:B------:R-:W-:Y:S01]  /*0cf0*/  HFMA2 R11, -RZ, RZ, 0, 0 ;  /* 0x00000000ff0b7431 */ /* 0x000fe200000001ff */
[----:B------:R-:W-:-:S04]  /*0d00*/  MOV R10, R12 ;  /* 0x0000000c000a7202 */ /* 0x000fc80000000f00 */
[----:B------:R-:W-:Y:S05]  /*0d10*/  RET.REL.NODEC R10 `(gpu) ;  /* 0xfffffff00ab87950 */ /* 0x000fea0003c3ffff */
.L_x_6:
[----:B------:R-:W-:-:S00]  /*0d20*/  BRA `(.L_x_6) ;  /* 0xfffffffc00fc7947 */ /* 0x000fc0000383ffff */
[----:B------:R-:W-:-:S00]  /*0d30*/  NOP ;  /* 0x0000000000007918 */ /* 0x000fc00000000000 */
        /* <DEDUP_REMOVED lines=12> */
.L_x_7:


//--------------------- .nv.shared.reserved.0     --------------------------
	.section	.nv.shared.reserved.0,"aw",@nobits
	.weak		__nv_reservedSMEM_offset_0_alias
	.size		__nv_reservedSMEM_offset_0_alias, 0, 64
	.other		__nv_reservedSMEM_offset_0_alias,@"STO_CUDA_RESERVED_SHARED STV_DEFAULT"
__nv_reservedSMEM_offset_0_alias:
	.zero		0
	.zero		64


//--------------------- .nv.constant0.gpu         --------------------------
	.section	.nv.constant0.gpu,"a",@progbits
	.sectionflags	@""
	.align	4
.nv.constant0.gpu:
	.zero		924


//--------------------- SYMBOLS --------------------------

	.type		.nv.reservedSmem.offset0,@object
	.size		.nv.reservedSmem.offset0,0x4
